//
// Generated by NVIDIA NVVM Compiler
//
// Compiler Build ID: CL-36424714
// Cuda compilation tools, release 13.0, V13.0.88
// Based on NVVM 20.0.0
//

.version 9.0
.target sm_100
.address_size 64

	// .globl	_Z3foo1tS_

.visible .entry _Z3foo1tS_(
	.param .align 4 .b8 _Z3foo1tS__param_0[4],
	.param .align 4 .b8 _Z3foo1tS__param_1[4]
)
{


	ret;

}


// ===== COMPILED SASS (sm_100) =====

	.target	sm_100

	.elftype	@"ET_EXEC"


//--------------------- .note.nv.tkinfo           --------------------------
	.section	.note.nv.tkinfo,"",@"SHT_NOTE"
	.sectionflags	@"SHF_NOTE_NV_TKINFO"
	.tkinfo
        /*0018*/ 	.word	0x00000002
        /*0030*/ 	.string	""
        /*0030*/ 	.string	"ptxas"
        /*0030*/ 	.string	"Cuda compilation tools, release 13.0, V13.0.88"
        /*0030*/ 	.string	"Build cuda_13.0.r13.0/compiler.36424714_0"
        /*0030*/ 	.string	"-arch sm_100 -m 64 "



//--------------------- .note.nv.cuinfo           --------------------------
	.section	.note.nv.cuinfo,"",@"SHT_NOTE"
	.sectionflags	@"SHF_NOTE_NV_CUINFO"
        /*0018*/ 	.short	0x0002
        /*001a*/ 	.short	0x0064
        /*001c*/ 	.short	0x0082
	.zero		2


//--------------------- .nv.info                  --------------------------
	.section	.nv.info,"",@"SHT_CUDA_INFO"
	.align	4


	//----- nvinfo : EIATTR_REGCOUNT
	.align		4
        /*0000*/ 	.byte	0x04, 0x2f
        /*0002*/ 	.short	(.L_1 - .L_0)
	.align		4
.L_0:
        /*0004*/ 	.word	index@(_Z3foo1tS_)
        /*0008*/ 	.word	0x00000004


	//----- nvinfo : EIATTR_FRAME_SIZE
	.align		4
.L_1:
        /*000c*/ 	.byte	0x04, 0x11
        /*000e*/ 	.short	(.L_3 - .L_2)
	.align		4
.L_2:
        /*0010*/ 	.word	index@(_Z3foo1tS_)
        /*0014*/ 	.word	0x00000000


	//----- nvinfo : EIATTR_MIN_STACK_SIZE
	.align		4
.L_3:
        /*0018*/ 	.byte	0x04, 0x12
        /*001a*/ 	.short	(.L_5 - .L_4)
	.align		4
.L_4:
        /*001c*/ 	.word	index@(_Z3foo1tS_)
        /*0020*/ 	.word	0x00000000
.L_5:


//--------------------- .nv.compat                --------------------------
	.section	.nv.compat,"",@"SHT_CUDA_COMPAT_INFO"
	.align	4
        /*0000*/ 	.byte	0x02, 0x09, 0x00, 0x00, 0x02, 0x02, 0x01, 0x00, 0x02, 0x05, 0x05, 0x00, 0x03, 0x07, 0x01, 0x01
        /*0010*/ 	.byte	0x02, 0x03, 0x00, 0x00, 0x02, 0x06, 0x01, 0x00, 0x04, 0x0b, 0x08, 0x00, 0x09, 0x00, 0x00, 0x00
        /*0020*/ 	.byte	0x00, 0x00, 0x00, 0x00


//--------------------- .nv.info._Z3foo1tS_       --------------------------
	.section	.nv.info._Z3foo1tS_,"",@"SHT_CUDA_INFO"
	.sectionflags	@""
	.align	4


	//----- nvinfo : EIATTR_CUDA_API_VERSION
	.align		4
        /*0000*/ 	.byte	0x04, 0x37
        /*0002*/ 	.short	(.L_7 - .L_6)
.L_6:
        /*0004*/ 	.word	0x00000082


	//----- nvinfo : EIATTR_KPARAM_INFO
	.align		4
.L_7:
        /*0008*/ 	.byte	0x04, 0x17
        /*000a*/ 	.short	(.L_9 - .L_8)
.L_8:
        /*000c*/ 	.word	0x00000000
        /*0010*/ 	.short	0x0001
        /*0012*/ 	.short	0x0004
        /*0014*/ 	.byte	0x00, 0xf0, 0x11, 0x00


	//----- nvinfo : EIATTR_KPARAM_INFO
	.align		4
.L_9:
        /*0018*/ 	.byte	0x04, 0x17
        /*001a*/ 	.short	(.L_11 - .L_10)
.L_10:
        /*001c*/ 	.word	0x00000000
        /*0020*/ 	.short	0x0000
        /*0022*/ 	.short	0x0000
        /*0024*/ 	.byte	0x00, 0xf0, 0x11, 0x00


	//----- nvinfo : EIATTR_SPARSE_MMA_MASK
	.align		4
.L_11:
        /*0028*/ 	.byte	0x03, 0x50
        /*002a*/ 	.short	0x0000


	//----- nvinfo : EIATTR_MAXREG_COUNT
	.align		4
        /*002c*/ 	.byte	0x03, 0x1b
        /*002e*/ 	.short	0x00ff


	//----- nvinfo : EIATTR_MERCURY_ISA_VERSION
	.align		4
        /*0030*/ 	.byte	0x03, 0x5f
        /*0032*/ 	.short	0x0101


	//----- nvinfo : EIATTR_VRC_CTA_INIT_COUNT
	.align		4
        /*0034*/ 	.byte	0x02, 0x4a
	.zero		1
	.zero		1


	//----- nvinfo : EIATTR_EXIT_INSTR_OFFSETS
	.align		4
        /*0038*/ 	.byte	0x04, 0x1c
        /*003a*/ 	.short	(.L_13 - .L_12)


	//   ....[0]....
.L_12:
        /*003c*/ 	.word	0x00000010


	//----- nvinfo : EIATTR_CBANK_PARAM_SIZE
	.align		4
.L_13:
        /*0040*/ 	.byte	0x03, 0x19
        /*0042*/ 	.short	0x0008


	//----- nvinfo : EIATTR_PARAM_CBANK
	.align		4
        /*0044*/ 	.byte	0x04, 0x0a
        /*0046*/ 	.short	(.L_15 - .L_14)
	.align		4
.L_14:
        /*0048*/ 	.word	index@(.nv.constant0._Z3foo1tS_)
        /*004c*/ 	.short	0x0380
        /*004e*/ 	.short	0x0008


	//----- nvinfo : EIATTR_SW_WAR
	.align		4
.L_15:
        /*0050*/ 	.byte	0x04, 0x36
        /*0052*/ 	.short	(.L_17 - .L_16)
.L_16:
        /*0054*/ 	.word	0x00000008
.L_17:


//--------------------- .nv.callgraph             --------------------------
	.section	.nv.callgraph,"",@"SHT_CUDA_CALLGRAPH"
	.align	4
	.sectionentsize	8
	.align		4
        /*0000*/ 	.word	0x00000000
	.align		4
        /*0004*/ 	.word	0xffffffff
	.align		4
        /*0008*/ 	.word	0x00000000
	.align		4
        /*000c*/ 	.word	0xfffffffe
	.align		4
        /*0010*/ 	.word	0x00000000
	.align		4
        /*0014*/ 	.word	0xfffffffd
	.align		4
        /*0018*/ 	.word	0x00000000
	.align		4
        /*001c*/ 	.word	0xfffffffc


//--------------------- .text._Z3foo1tS_          --------------------------
	.section	.text._Z3foo1tS_,"ax",@progbits
	.align	128
        .global         _Z3foo1tS_
        .type           _Z3foo1tS_,@function
        .size           _Z3foo1tS_,(.L_x_1 - _Z3foo1tS_)
        .other          _Z3foo1tS_,@"STO_CUDA_ENTRY STV_DEFAULT"
_Z3foo1tS_:
.text._Z3foo1tS_:
[----:B------:R-:W-:Y:S01]  /*0000*/  LDC R1, c[0x0][0x37c] ;  /* 0x0000df00ff017b82 */ /* 0x000fe20000000800 */
[----:B------:R-:W-:Y:S05]  /*0010*/  EXIT ;  /* 0x000000000000794d */ /* 0x000fea0003800000 */
.L_x_0:
[----:B------:R-:W-:-:S00]  /*0020*/  BRA `(.L_x_0) ;  /* 0xfffffffc00fc7947 */ /* 0x000fc0000383ffff */
[----:B------:R-:W-:-:S00]  /*0030*/  NOP ;  /* 0x0000000000007918 */ /* 0x000fc00000000000 */
        /* <DEDUP_REMOVED lines=12> */
.L_x_1:


//--------------------- .nv.shared.reserved.0     --------------------------
	.section	.nv.shared.reserved.0,"aw",@nobits
	.weak		__nv_reservedSMEM_offset_0_alias
	.size		__nv_reservedSMEM_offset_0_alias, 0, 64
	.other		__nv_reservedSMEM_offset_0_alias,@"STO_CUDA_RESERVED_SHARED STV_DEFAULT"
__nv_reservedSMEM_offset_0_alias:
	.zero		0
	.zero		64


//--------------------- .nv.constant0._Z3foo1tS_  --------------------------
	.section	.nv.constant0._Z3foo1tS_,"a",@progbits
	.sectionflags	@""
	.align	4
.nv.constant0._Z3foo1tS_:
	.zero		904


//--------------------- SYMBOLS --------------------------

	.type		.nv.reservedSmem.offset0,@object
	.size		.nv.reservedSmem.offset0,0x4
